//
// Generated by NVIDIA NVVM Compiler
//
// Compiler Build ID: CL-36424714
// Cuda compilation tools, release 13.0, V13.0.88
// Based on NVVM 20.0.0
//

.version 9.0
.target sm_100
.address_size 64

	// .globl	_ZN3cub18CUB_300001_SM_10006detail11EmptyKernelIvEEvv
.global .align 1 .b8 _ZN41_INTERNAL_c0585fad_4_k_cu_73996773_1661724cuda3std3__45__cpo5beginE[1];
.global .align 1 .b8 _ZN41_INTERNAL_c0585fad_4_k_cu_73996773_1661724cuda3std3__45__cpo3endE[1];
.global .align 1 .b8 _ZN41_INTERNAL_c0585fad_4_k_cu_73996773_1661724cuda3std3__45__cpo6cbeginE[1];
.global .align 1 .b8 _ZN41_INTERNAL_c0585fad_4_k_cu_73996773_1661724cuda3std3__45__cpo4cendE[1];
.global .align 1 .b8 _ZN41_INTERNAL_c0585fad_4_k_cu_73996773_1661724cuda3std3__45__cpo6rbeginE[1];
.global .align 1 .b8 _ZN41_INTERNAL_c0585fad_4_k_cu_73996773_1661724cuda3std3__45__cpo4rendE[1];
.global .align 1 .b8 _ZN41_INTERNAL_c0585fad_4_k_cu_73996773_1661724cuda3std3__45__cpo7crbeginE[1];
.global .align 1 .b8 _ZN41_INTERNAL_c0585fad_4_k_cu_73996773_1661724cuda3std3__45__cpo5crendE[1];
.global .align 1 .b8 _ZN41_INTERNAL_c0585fad_4_k_cu_73996773_1661724cuda3std3__443_GLOBAL__N__c0585fad_4_k_cu_73996773_1661726ignoreE[1];
.global .align 1 .b8 _ZN41_INTERNAL_c0585fad_4_k_cu_73996773_1661724cuda3std3__419piecewise_constructE[1];
.global .align 1 .b8 _ZN41_INTERNAL_c0585fad_4_k_cu_73996773_1661724cuda3std3__48in_placeE[1];
.global .align 1 .b8 _ZN41_INTERNAL_c0585fad_4_k_cu_73996773_1661724cuda3std3__420unreachable_sentinelE[1];
.global .align 1 .b8 _ZN41_INTERNAL_c0585fad_4_k_cu_73996773_1661724cuda3std3__47nulloptE[1];
.global .align 1 .b8 _ZN41_INTERNAL_c0585fad_4_k_cu_73996773_1661724cuda3std3__48unexpectE[1];
.global .align 1 .b8 _ZN41_INTERNAL_c0585fad_4_k_cu_73996773_1661724cuda3std6ranges3__45__cpo4swapE[1];
.global .align 1 .b8 _ZN41_INTERNAL_c0585fad_4_k_cu_73996773_1661724cuda3std6ranges3__45__cpo9iter_moveE[1];
.global .align 1 .b8 _ZN41_INTERNAL_c0585fad_4_k_cu_73996773_1661724cuda3std6ranges3__45__cpo5beginE[1];
.global .align 1 .b8 _ZN41_INTERNAL_c0585fad_4_k_cu_73996773_1661724cuda3std6ranges3__45__cpo3endE[1];
.global .align 1 .b8 _ZN41_INTERNAL_c0585fad_4_k_cu_73996773_1661724cuda3std6ranges3__45__cpo6cbeginE[1];
.global .align 1 .b8 _ZN41_INTERNAL_c0585fad_4_k_cu_73996773_1661724cuda3std6ranges3__45__cpo4cendE[1];
.global .align 1 .b8 _ZN41_INTERNAL_c0585fad_4_k_cu_73996773_1661724cuda3std6ranges3__45__cpo7advanceE[1];
.global .align 1 .b8 _ZN41_INTERNAL_c0585fad_4_k_cu_73996773_1661724cuda3std6ranges3__45__cpo9iter_swapE[1];
.global .align 1 .b8 _ZN41_INTERNAL_c0585fad_4_k_cu_73996773_1661724cuda3std6ranges3__45__cpo4nextE[1];
.global .align 1 .b8 _ZN41_INTERNAL_c0585fad_4_k_cu_73996773_1661724cuda3std6ranges3__45__cpo4prevE[1];
.global .align 1 .b8 _ZN41_INTERNAL_c0585fad_4_k_cu_73996773_1661724cuda3std6ranges3__45__cpo4dataE[1];
.global .align 1 .b8 _ZN41_INTERNAL_c0585fad_4_k_cu_73996773_1661724cuda3std6ranges3__45__cpo5cdataE[1];
.global .align 1 .b8 _ZN41_INTERNAL_c0585fad_4_k_cu_73996773_1661724cuda3std6ranges3__45__cpo4sizeE[1];
.global .align 1 .b8 _ZN41_INTERNAL_c0585fad_4_k_cu_73996773_1661724cuda3std6ranges3__45__cpo5ssizeE[1];
.global .align 1 .b8 _ZN41_INTERNAL_c0585fad_4_k_cu_73996773_1661724cuda3std6ranges3__45__cpo8distanceE[1];
.global .align 1 .b8 _ZN41_INTERNAL_c0585fad_4_k_cu_73996773_1661726thrust24THRUST_300001_SM_1000_NS8cuda_cub3parE[1];
.global .align 1 .b8 _ZN41_INTERNAL_c0585fad_4_k_cu_73996773_1661726thrust24THRUST_300001_SM_1000_NS8cuda_cub10par_nosyncE[1];
.global .align 1 .b8 _ZN41_INTERNAL_c0585fad_4_k_cu_73996773_1661726thrust24THRUST_300001_SM_1000_NS6system6detail10sequential3seqE[1];
.global .align 1 .b8 _ZN41_INTERNAL_c0585fad_4_k_cu_73996773_1661726thrust24THRUST_300001_SM_1000_NS12placeholders2_1E[1];
.global .align 1 .b8 _ZN41_INTERNAL_c0585fad_4_k_cu_73996773_1661726thrust24THRUST_300001_SM_1000_NS12placeholders2_2E[1];
.global .align 1 .b8 _ZN41_INTERNAL_c0585fad_4_k_cu_73996773_1661726thrust24THRUST_300001_SM_1000_NS12placeholders2_3E[1];
.global .align 1 .b8 _ZN41_INTERNAL_c0585fad_4_k_cu_73996773_1661726thrust24THRUST_300001_SM_1000_NS12placeholders2_4E[1];
.global .align 1 .b8 _ZN41_INTERNAL_c0585fad_4_k_cu_73996773_1661726thrust24THRUST_300001_SM_1000_NS12placeholders2_5E[1];
.global .align 1 .b8 _ZN41_INTERNAL_c0585fad_4_k_cu_73996773_1661726thrust24THRUST_300001_SM_1000_NS12placeholders2_6E[1];
.global .align 1 .b8 _ZN41_INTERNAL_c0585fad_4_k_cu_73996773_1661726thrust24THRUST_300001_SM_1000_NS12placeholders2_7E[1];
.global .align 1 .b8 _ZN41_INTERNAL_c0585fad_4_k_cu_73996773_1661726thrust24THRUST_300001_SM_1000_NS12placeholders2_8E[1];
.global .align 1 .b8 _ZN41_INTERNAL_c0585fad_4_k_cu_73996773_1661726thrust24THRUST_300001_SM_1000_NS12placeholders2_9E[1];
.global .align 1 .b8 _ZN41_INTERNAL_c0585fad_4_k_cu_73996773_1661726thrust24THRUST_300001_SM_1000_NS12placeholders3_10E[1];
.global .align 1 .b8 _ZN41_INTERNAL_c0585fad_4_k_cu_73996773_1661726thrust24THRUST_300001_SM_1000_NS3seqE[1];

.visible .entry _ZN3cub18CUB_300001_SM_10006detail11EmptyKernelIvEEvv()
{


	ret;

}


// ===== COMPILED SASS (sm_100) =====

	.target	sm_100

	.elftype	@"ET_EXEC"


//--------------------- .note.nv.tkinfo           --------------------------
	.section	.note.nv.tkinfo,"",@"SHT_NOTE"
	.sectionflags	@"SHF_NOTE_NV_TKINFO"
	.tkinfo
        /*0018*/ 	.word	0x00000002
        /*0030*/ 	.string	""
        /*0030*/ 	.string	"ptxas"
        /*0030*/ 	.string	"Cuda compilation tools, release 13.0, V13.0.88"
        /*0030*/ 	.string	"Build cuda_13.0.r13.0/compiler.36424714_0"
        /*0030*/ 	.string	"-arch sm_100 -m 64 "



//--------------------- .note.nv.cuinfo           --------------------------
	.section	.note.nv.cuinfo,"",@"SHT_NOTE"
	.sectionflags	@"SHF_NOTE_NV_CUINFO"
        /*0018*/ 	.short	0x0002
        /*001a*/ 	.short	0x0064
        /*001c*/ 	.short	0x0082
	.zero		2


//--------------------- .nv.info                  --------------------------
	.section	.nv.info,"",@"SHT_CUDA_INFO"
	.align	4


	//----- nvinfo : EIATTR_REGCOUNT
	.align		4
        /*0000*/ 	.byte	0x04, 0x2f
        /*0002*/ 	.short	(.L_44 - .L_43)
	.align		4
.L_43:
        /*0004*/ 	.word	index@(_ZN3cub18CUB_300001_SM_10006detail11EmptyKernelIvEEvv)
        /*0008*/ 	.word	0x00000004


	//----- nvinfo : EIATTR_FRAME_SIZE
	.align		4
.L_44:
        /*000c*/ 	.byte	0x04, 0x11
        /*000e*/ 	.short	(.L_46 - .L_45)
	.align		4
.L_45:
        /*0010*/ 	.word	index@(_ZN3cub18CUB_300001_SM_10006detail11EmptyKernelIvEEvv)
        /*0014*/ 	.word	0x00000000


	//----- nvinfo : EIATTR_MIN_STACK_SIZE
	.align		4
.L_46:
        /*0018*/ 	.byte	0x04, 0x12
        /*001a*/ 	.short	(.L_48 - .L_47)
	.align		4
.L_47:
        /*001c*/ 	.word	index@(_ZN3cub18CUB_300001_SM_10006detail11EmptyKernelIvEEvv)
        /*0020*/ 	.word	0x00000000
.L_48:


//--------------------- .nv.compat                --------------------------
	.section	.nv.compat,"",@"SHT_CUDA_COMPAT_INFO"
	.align	4
        /*0000*/ 	.byte	0x02, 0x09, 0x00, 0x00, 0x02, 0x02, 0x01, 0x00, 0x02, 0x05, 0x05, 0x00, 0x03, 0x07, 0x01, 0x01
        /*0010*/ 	.byte	0x02, 0x03, 0x00, 0x00, 0x02, 0x06, 0x01, 0x00, 0x04, 0x0b, 0x08, 0x00, 0x09, 0x00, 0x00, 0x00
        /*0020*/ 	.byte	0x00, 0x00, 0x00, 0x00


//--------------------- .nv.info._ZN3cub18CUB_300001_SM_10006detail11EmptyKernelIvEEvv --------------------------
	.section	.nv.info._ZN3cub18CUB_300001_SM_10006detail11EmptyKernelIvEEvv,"",@"SHT_CUDA_INFO"
	.sectionflags	@""
	.align	4


	//----- nvinfo : EIATTR_CUDA_API_VERSION
	.align		4
        /*0000*/ 	.byte	0x04, 0x37
        /*0002*/ 	.short	(.L_50 - .L_49)
.L_49:
        /*0004*/ 	.word	0x00000082


	//----- nvinfo : EIATTR_SPARSE_MMA_MASK
	.align		4
.L_50:
        /*0008*/ 	.byte	0x03, 0x50
        /*000a*/ 	.short	0x0000


	//----- nvinfo : EIATTR_MAXREG_COUNT
	.align		4
        /*000c*/ 	.byte	0x03, 0x1b
        /*000e*/ 	.short	0x00ff


	//----- nvinfo : EIATTR_MERCURY_ISA_VERSION
	.align		4
        /*0010*/ 	.byte	0x03, 0x5f
        /*0012*/ 	.short	0x0101


	//----- nvinfo : EIATTR_VRC_CTA_INIT_COUNT
	.align		4
        /*0014*/ 	.byte	0x02, 0x4a
	.zero		1
	.zero		1


	//----- nvinfo : EIATTR_EXIT_INSTR_OFFSETS
	.align		4
        /*0018*/ 	.byte	0x04, 0x1c
        /*001a*/ 	.short	(.L_52 - .L_51)


	//   ....[0]....
.L_51:
        /*001c*/ 	.word	0x00000010


	//----- nvinfo : EIATTR_SW_WAR
	.align		4
.L_52:
        /*0020*/ 	.byte	0x04, 0x36
        /*0022*/ 	.short	(.L_54 - .L_53)
.L_53:
        /*0024*/ 	.word	0x00000008
.L_54:


//--------------------- .nv.callgraph             --------------------------
	.section	.nv.callgraph,"",@"SHT_CUDA_CALLGRAPH"
	.align	4
	.sectionentsize	8
	.align		4
        /*0000*/ 	.word	0x00000000
	.align		4
        /*0004*/ 	.word	0xffffffff
	.align		4
        /*0008*/ 	.word	0x00000000
	.align		4
        /*000c*/ 	.word	0xfffffffe
	.align		4
        /*0010*/ 	.word	0x00000000
	.align		4
        /*0014*/ 	.word	0xfffffffd
	.align		4
        /*0018*/ 	.word	0x00000000
	.align		4
        /*001c*/ 	.word	0xfffffffc


//--------------------- .nv.constant4             --------------------------
	.section	.nv.constant4,"a",@progbits
	.align	8
	.align		8
.nv.constant4:
        /*0000*/ 	.dword	_ZN41_INTERNAL_c0585fad_4_k_cu_73996773_1666044cuda3std3__45__cpo5beginE
	.align		8
        /*0008*/ 	.dword	_ZN41_INTERNAL_c0585fad_4_k_cu_73996773_1666044cuda3std3__45__cpo3endE
	.align		8
        /*0010*/ 	.dword	_ZN41_INTERNAL_c0585fad_4_k_cu_73996773_1666044cuda3std3__45__cpo6cbeginE
	.align		8
        /*0018*/ 	.dword	_ZN41_INTERNAL_c0585fad_4_k_cu_73996773_1666044cuda3std3__45__cpo4cendE
	.align		8
        /*0020*/ 	.dword	_ZN41_INTERNAL_c0585fad_4_k_cu_73996773_1666044cuda3std3__45__cpo6rbeginE
	.align		8
        /*0028*/ 	.dword	_ZN41_INTERNAL_c0585fad_4_k_cu_73996773_1666044cuda3std3__45__cpo4rendE
	.align		8
        /*0030*/ 	.dword	_ZN41_INTERNAL_c0585fad_4_k_cu_73996773_1666044cuda3std3__45__cpo7crbeginE
	.align		8
        /*0038*/ 	.dword	_ZN41_INTERNAL_c0585fad_4_k_cu_73996773_1666044cuda3std3__45__cpo5crendE
	.align		8
        /*0040*/ 	.dword	_ZN41_INTERNAL_c0585fad_4_k_cu_73996773_1666044cuda3std3__443_GLOBAL__N__c0585fad_4_k_cu_73996773_1666046ignoreE
	.align		8
        /*0048*/ 	.dword	_ZN41_INTERNAL_c0585fad_4_k_cu_73996773_1666044cuda3std3__419piecewise_constructE
	.align		8
        /*0050*/ 	.dword	_ZN41_INTERNAL_c0585fad_4_k_cu_73996773_1666044cuda3std3__48in_placeE
	.align		8
        /*0058*/ 	.dword	_ZN41_INTERNAL_c0585fad_4_k_cu_73996773_1666044cuda3std3__420unreachable_sentinelE
	.align		8
        /*0060*/ 	.dword	_ZN41_INTERNAL_c0585fad_4_k_cu_73996773_1666044cuda3std3__47nulloptE
	.align		8
        /*0068*/ 	.dword	_ZN41_INTERNAL_c0585fad_4_k_cu_73996773_1666044cuda3std3__48unexpectE
	.align		8
        /*0070*/ 	.dword	_ZN41_INTERNAL_c0585fad_4_k_cu_73996773_1666044cuda3std6ranges3__45__cpo4swapE
	.align		8
        /*0078*/ 	.dword	_ZN41_INTERNAL_c0585fad_4_k_cu_73996773_1666044cuda3std6ranges3__45__cpo9iter_moveE
	.align		8
        /*0080*/ 	.dword	_ZN41_INTERNAL_c0585fad_4_k_cu_73996773_1666044cuda3std6ranges3__45__cpo5beginE
	.align		8
        /*0088*/ 	.dword	_ZN41_INTERNAL_c0585fad_4_k_cu_73996773_1666044cuda3std6ranges3__45__cpo3endE
	.align		8
        /*0090*/ 	.dword	_ZN41_INTERNAL_c0585fad_4_k_cu_73996773_1666044cuda3std6ranges3__45__cpo6cbeginE
	.align		8
        /*0098*/ 	.dword	_ZN41_INTERNAL_c0585fad_4_k_cu_73996773_1666044cuda3std6ranges3__45__cpo4cendE
	.align		8
        /*00a0*/ 	.dword	_ZN41_INTERNAL_c0585fad_4_k_cu_73996773_1666044cuda3std6ranges3__45__cpo7advanceE
	.align		8
        /*00a8*/ 	.dword	_ZN41_INTERNAL_c0585fad_4_k_cu_73996773_1666044cuda3std6ranges3__45__cpo9iter_swapE
	.align		8
        /*00b0*/ 	.dword	_ZN41_INTERNAL_c0585fad_4_k_cu_73996773_1666044cuda3std6ranges3__45__cpo4nextE
	.align		8
        /*00b8*/ 	.dword	_ZN41_INTERNAL_c0585fad_4_k_cu_73996773_1666044cuda3std6ranges3__45__cpo4prevE
	.align		8
        /*00c0*/ 	.dword	_ZN41_INTERNAL_c0585fad_4_k_cu_73996773_1666044cuda3std6ranges3__45__cpo4dataE
	.align		8
        /*00c8*/ 	.dword	_ZN41_INTERNAL_c0585fad_4_k_cu_73996773_1666044cuda3std6ranges3__45__cpo5cdataE
	.align		8
        /*00d0*/ 	.dword	_ZN41_INTERNAL_c0585fad_4_k_cu_73996773_1666044cuda3std6ranges3__45__cpo4sizeE
	.align		8
        /*00d8*/ 	.dword	_ZN41_INTERNAL_c0585fad_4_k_cu_73996773_1666044cuda3std6ranges3__45__cpo5ssizeE
	.align		8
        /*00e0*/ 	.dword	_ZN41_INTERNAL_c0585fad_4_k_cu_73996773_1666044cuda3std6ranges3__45__cpo8distanceE
	.align		8
        /*00e8*/ 	.dword	_ZN41_INTERNAL_c0585fad_4_k_cu_73996773_1666046thrust24THRUST_300001_SM_1000_NS8cuda_cub3parE
	.align		8
        /*00f0*/ 	.dword	_ZN41_INTERNAL_c0585fad_4_k_cu_73996773_1666046thrust24THRUST_300001_SM_1000_NS8cuda_cub10par_nosyncE
	.align		8
        /*00f8*/ 	.dword	_ZN41_INTERNAL_c0585fad_4_k_cu_73996773_1666046thrust24THRUST_300001_SM_1000_NS6system6detail10sequential3seqE
	.align		8
        /*0100*/ 	.dword	_ZN41_INTERNAL_c0585fad_4_k_cu_73996773_1666046thrust24THRUST_300001_SM_1000_NS12placeholders2_1E
	.align		8
        /*0108*/ 	.dword	_ZN41_INTERNAL_c0585fad_4_k_cu_73996773_1666046thrust24THRUST_300001_SM_1000_NS12placeholders2_2E
	.align		8
        /*0110*/ 	.dword	_ZN41_INTERNAL_c0585fad_4_k_cu_73996773_1666046thrust24THRUST_300001_SM_1000_NS12placeholders2_3E
	.align		8
        /*0118*/ 	.dword	_ZN41_INTERNAL_c0585fad_4_k_cu_73996773_1666046thrust24THRUST_300001_SM_1000_NS12placeholders2_4E
	.align		8
        /*0120*/ 	.dword	_ZN41_INTERNAL_c0585fad_4_k_cu_73996773_1666046thrust24THRUST_300001_SM_1000_NS12placeholders2_5E
	.align		8
        /*0128*/ 	.dword	_ZN41_INTERNAL_c0585fad_4_k_cu_73996773_1666046thrust24THRUST_300001_SM_1000_NS12placeholders2_6E
	.align		8
        /*0130*/ 	.dword	_ZN41_INTERNAL_c0585fad_4_k_cu_73996773_1666046thrust24THRUST_300001_SM_1000_NS12placeholders2_7E
	.align		8
        /*0138*/ 	.dword	_ZN41_INTERNAL_c0585fad_4_k_cu_73996773_1666046thrust24THRUST_300001_SM_1000_NS12placeholders2_8E
	.align		8
        /*0140*/ 	.dword	_ZN41_INTERNAL_c0585fad_4_k_cu_73996773_1666046thrust24THRUST_300001_SM_1000_NS12placeholders2_9E
	.align		8
        /*0148*/ 	.dword	_ZN41_INTERNAL_c0585fad_4_k_cu_73996773_1666046thrust24THRUST_300001_SM_1000_NS12placeholders3_10E
	.align		8
        /*0150*/ 	.dword	_ZN41_INTERNAL_c0585fad_4_k_cu_73996773_1666046thrust24THRUST_300001_SM_1000_NS3seqE


//--------------------- .text._ZN3cub18CUB_300001_SM_10006detail11EmptyKernelIvEEvv --------------------------
	.section	.text._ZN3cub18CUB_300001_SM_10006detail11EmptyKernelIvEEvv,"ax",@progbits
	.align	128
        .global         _ZN3cub18CUB_300001_SM_10006detail11EmptyKernelIvEEvv
        .type           _ZN3cub18CUB_300001_SM_10006detail11EmptyKernelIvEEvv,@function
        .size           _ZN3cub18CUB_300001_SM_10006detail11EmptyKernelIvEEvv,(.L_x_1 - _ZN3cub18CUB_300001_SM_10006detail11EmptyKernelIvEEvv)
        .other          _ZN3cub18CUB_300001_SM_10006detail11EmptyKernelIvEEvv,@"STO_CUDA_ENTRY STV_DEFAULT"
_ZN3cub18CUB_300001_SM_10006detail11EmptyKernelIvEEvv:
.text._ZN3cub18CUB_300001_SM_10006detail11EmptyKernelIvEEvv:
[----:B------:R-:W-:Y:S01]  /*0000*/  LDC R1, c[0x0][0x37c] ;  /* 0x0000df00ff017b82 */ /* 0x000fe20000000800 */
[----:B------:R-:W-:Y:S05]  /*0010*/  EXIT ;  /* 0x000000000000794d */ /* 0x000fea0003800000 */
.L_x_0:
[----:B------:R-:W-:-:S00]  /*0020*/  BRA `(.L_x_0) ;  /* 0xfffffffc00fc7947 */ /* 0x000fc0000383ffff */
[----:B------:R-:W-:-:S00]  /*0030*/  NOP ;  /* 0x0000000000007918 */ /* 0x000fc00000000000 */
        /* <DEDUP_REMOVED lines=12> */
.L_x_1:


//--------------------- .nv.shared.reserved.0     --------------------------
	.section	.nv.shared.reserved.0,"aw",@nobits
	.weak		__nv_reservedSMEM_offset_0_alias
	.size		__nv_reservedSMEM_offset_0_alias, 0, 64
	.other		__nv_reservedSMEM_offset_0_alias,@"STO_CUDA_RESERVED_SHARED STV_DEFAULT"
__nv_reservedSMEM_offset_0_alias:
	.zero		0
	.zero		64


//--------------------- .nv.global                --------------------------
	.section	.nv.global,"aw",@nobits
.nv.global:
	.type		_ZN41_INTERNAL_c0585fad_4_k_cu_73996773_1666046thrust24THRUST_300001_SM_1000_NS3seqE,@object
	.size		_ZN41_INTERNAL_c0585fad_4_k_cu_73996773_1666046thrust24THRUST_300001_SM_1000_NS3seqE,(_ZN41_INTERNAL_c0585fad_4_k_cu_73996773_1666044cuda3std3__48in_placeE - _ZN41_INTERNAL_c0585fad_4_k_cu_73996773_1666046thrust24THRUST_300001_SM_1000_NS3seqE)
_ZN41_INTERNAL_c0585fad_4_k_cu_73996773_1666046thrust24THRUST_300001_SM_1000_NS3seqE:
	.zero		1
	.type		_ZN41_INTERNAL_c0585fad_4_k_cu_73996773_1666044cuda3std3__48in_placeE,@object
	.size		_ZN41_INTERNAL_c0585fad_4_k_cu_73996773_1666044cuda3std3__48in_placeE,(_ZN41_INTERNAL_c0585fad_4_k_cu_73996773_1666044cuda3std6ranges3__45__cpo4sizeE - _ZN41_INTERNAL_c0585fad_4_k_cu_73996773_1666044cuda3std3__48in_placeE)
_ZN41_INTERNAL_c0585fad_4_k_cu_73996773_1666044cuda3std3__48in_placeE:
	.zero		1
	.type		_ZN41_INTERNAL_c0585fad_4_k_cu_73996773_1666044cuda3std6ranges3__45__cpo4sizeE,@object
	.size		_ZN41_INTERNAL_c0585fad_4_k_cu_73996773_1666044cuda3std6ranges3__45__cpo4sizeE,(_ZN41_INTERNAL_c0585fad_4_k_cu_73996773_1666046thrust24THRUST_300001_SM_1000_NS12placeholders2_3E - _ZN41_INTERNAL_c0585fad_4_k_cu_73996773_1666044cuda3std6ranges3__45__cpo4sizeE)
_ZN41_INTERNAL_c0585fad_4_k_cu_73996773_1666044cuda3std6ranges3__45__cpo4sizeE:
	.zero		1
	.type		_ZN41_INTERNAL_c0585fad_4_k_cu_73996773_1666046thrust24THRUST_300001_SM_1000_NS12placeholders2_3E,@object
	.size		_ZN41_INTERNAL_c0585fad_4_k_cu_73996773_1666046thrust24THRUST_300001_SM_1000_NS12placeholders2_3E,(_ZN41_INTERNAL_c0585fad_4_k_cu_73996773_1666044cuda3std3__45__cpo6cbeginE - _ZN41_INTERNAL_c0585fad_4_k_cu_73996773_1666046thrust24THRUST_300001_SM_1000_NS12placeholders2_3E)
_ZN41_INTERNAL_c0585fad_4_k_cu_73996773_1666046thrust24THRUST_300001_SM_1000_NS12placeholders2_3E:
	.zero		1
	.type		_ZN41_INTERNAL_c0585fad_4_k_cu_73996773_1666044cuda3std3__45__cpo6cbeginE,@object
	.size		_ZN41_INTERNAL_c0585fad_4_k_cu_73996773_1666044cuda3std3__45__cpo6cbeginE,(_ZN41_INTERNAL_c0585fad_4_k_cu_73996773_1666044cuda3std6ranges3__45__cpo6cbeginE - _ZN41_INTERNAL_c0585fad_4_k_cu_73996773_1666044cuda3std3__45__cpo6cbeginE)
_ZN41_INTERNAL_c0585fad_4_k_cu_73996773_1666044cuda3std3__45__cpo6cbeginE:
	.zero		1
	.type		_ZN41_INTERNAL_c0585fad_4_k_cu_73996773_1666044cuda3std6ranges3__45__cpo6cbeginE,@object
	.size		_ZN41_INTERNAL_c0585fad_4_k_cu_73996773_1666044cuda3std6ranges3__45__cpo6cbeginE,(_ZN41_INTERNAL_c0585fad_4_k_cu_73996773_1666046thrust24THRUST_300001_SM_1000_NS12placeholders2_7E - _ZN41_INTERNAL_c0585fad_4_k_cu_73996773_1666044cuda3std6ranges3__45__cpo6cbeginE)
_ZN41_INTERNAL_c0585fad_4_k_cu_73996773_1666044cuda3std6ranges3__45__cpo6cbeginE:
	.zero		1
	.type		_ZN41_INTERNAL_c0585fad_4_k_cu_73996773_1666046thrust24THRUST_300001_SM_1000_NS12placeholders2_7E,@object
	.size		_ZN41_INTERNAL_c0585fad_4_k_cu_73996773_1666046thrust24THRUST_300001_SM_1000_NS12placeholders2_7E,(_ZN41_INTERNAL_c0585fad_4_k_cu_73996773_1666044cuda3std3__45__cpo7crbeginE - _ZN41_INTERNAL_c0585fad_4_k_cu_73996773_1666046thrust24THRUST_300001_SM_1000_NS12placeholders2_7E)
_ZN41_INTERNAL_c0585fad_4_k_cu_73996773_1666046thrust24THRUST_300001_SM_1000_NS12placeholders2_7E:
	.zero		1
	.type		_ZN41_INTERNAL_c0585fad_4_k_cu_73996773_1666044cuda3std3__45__cpo7crbeginE,@object
	.size		_ZN41_INTERNAL_c0585fad_4_k_cu_73996773_1666044cuda3std3__45__cpo7crbeginE,(_ZN41_INTERNAL_c0585fad_4_k_cu_73996773_1666044cuda3std6ranges3__45__cpo4nextE - _ZN41_INTERNAL_c0585fad_4_k_cu_73996773_1666044cuda3std3__45__cpo7crbeginE)
_ZN41_INTERNAL_c0585fad_4_k_cu_73996773_1666044cuda3std3__45__cpo7crbeginE:
	.zero		1
	.type		_ZN41_INTERNAL_c0585fad_4_k_cu_73996773_1666044cuda3std6ranges3__45__cpo4nextE,@object
	.size		_ZN41_INTERNAL_c0585fad_4_k_cu_73996773_1666044cuda3std6ranges3__45__cpo4nextE,(_ZN41_INTERNAL_c0585fad_4_k_cu_73996773_1666044cuda3std6ranges3__45__cpo4swapE - _ZN41_INTERNAL_c0585fad_4_k_cu_73996773_1666044cuda3std6ranges3__45__cpo4nextE)
_ZN41_INTERNAL_c0585fad_4_k_cu_73996773_1666044cuda3std6ranges3__45__cpo4nextE:
	.zero		1
	.type		_ZN41_INTERNAL_c0585fad_4_k_cu_73996773_1666044cuda3std6ranges3__45__cpo4swapE,@object
	.size		_ZN41_INTERNAL_c0585fad_4_k_cu_73996773_1666044cuda3std6ranges3__45__cpo4swapE,(_ZN41_INTERNAL_c0585fad_4_k_cu_73996773_1666046thrust24THRUST_300001_SM_1000_NS8cuda_cub10par_nosyncE - _ZN41_INTERNAL_c0585fad_4_k_cu_73996773_1666044cuda3std6ranges3__45__cpo4swapE)
_ZN41_INTERNAL_c0585fad_4_k_cu_73996773_1666044cuda3std6ranges3__45__cpo4swapE:
	.zero		1
	.type		_ZN41_INTERNAL_c0585fad_4_k_cu_73996773_1666046thrust24THRUST_300001_SM_1000_NS8cuda_cub10par_nosyncE,@object
	.size		_ZN41_INTERNAL_c0585fad_4_k_cu_73996773_1666046thrust24THRUST_300001_SM_1000_NS8cuda_cub10par_nosyncE,(_ZN41_INTERNAL_c0585fad_4_k_cu_73996773_1666046thrust24THRUST_300001_SM_1000_NS12placeholders2_9E - _ZN41_INTERNAL_c0585fad_4_k_cu_73996773_1666046thrust24THRUST_300001_SM_1000_NS8cuda_cub10par_nosyncE)
_ZN41_INTERNAL_c0585fad_4_k_cu_73996773_1666046thrust24THRUST_300001_SM_1000_NS8cuda_cub10par_nosyncE:
	.zero		1
	.type		_ZN41_INTERNAL_c0585fad_4_k_cu_73996773_1666046thrust24THRUST_300001_SM_1000_NS12placeholders2_9E,@object
	.size		_ZN41_INTERNAL_c0585fad_4_k_cu_73996773_1666046thrust24THRUST_300001_SM_1000_NS12placeholders2_9E,(_ZN41_INTERNAL_c0585fad_4_k_cu_73996773_1666044cuda3std3__443_GLOBAL__N__c0585fad_4_k_cu_73996773_1666046ignoreE - _ZN41_INTERNAL_c0585fad_4_k_cu_73996773_1666046thrust24THRUST_300001_SM_1000_NS12placeholders2_9E)
_ZN41_INTERNAL_c0585fad_4_k_cu_73996773_1666046thrust24THRUST_300001_SM_1000_NS12placeholders2_9E:
	.zero		1
	.type		_ZN41_INTERNAL_c0585fad_4_k_cu_73996773_1666044cuda3std3__443_GLOBAL__N__c0585fad_4_k_cu_73996773_1666046ignoreE,@object
	.size		_ZN41_INTERNAL_c0585fad_4_k_cu_73996773_1666044cuda3std3__443_GLOBAL__N__c0585fad_4_k_cu_73996773_1666046ignoreE,(_ZN41_INTERNAL_c0585fad_4_k_cu_73996773_1666044cuda3std6ranges3__45__cpo4dataE - _ZN41_INTERNAL_c0585fad_4_k_cu_73996773_1666044cuda3std3__443_GLOBAL__N__c0585fad_4_k_cu_73996773_1666046ignoreE)
_ZN41_INTERNAL_c0585fad_4_k_cu_73996773_1666044cuda3std3__443_GLOBAL__N__c0585fad_4_k_cu_73996773_1666046ignoreE:
	.zero		1
	.type		_ZN41_INTERNAL_c0585fad_4_k_cu_73996773_1666044cuda3std6ranges3__45__cpo4dataE,@object
	.size		_ZN41_INTERNAL_c0585fad_4_k_cu_73996773_1666044cuda3std6ranges3__45__cpo4dataE,(_ZN41_INTERNAL_c0585fad_4_k_cu_73996773_1666046thrust24THRUST_300001_SM_1000_NS12placeholders2_1E - _ZN41_INTERNAL_c0585fad_4_k_cu_73996773_1666044cuda3std6ranges3__45__cpo4dataE)
_ZN41_INTERNAL_c0585fad_4_k_cu_73996773_1666044cuda3std6ranges3__45__cpo4dataE:
	.zero		1
	.type		_ZN41_INTERNAL_c0585fad_4_k_cu_73996773_1666046thrust24THRUST_300001_SM_1000_NS12placeholders2_1E,@object
	.size		_ZN41_INTERNAL_c0585fad_4_k_cu_73996773_1666046thrust24THRUST_300001_SM_1000_NS12placeholders2_1E,(_ZN41_INTERNAL_c0585fad_4_k_cu_73996773_1666044cuda3std3__45__cpo5beginE - _ZN41_INTERNAL_c0585fad_4_k_cu_73996773_1666046thrust24THRUST_300001_SM_1000_NS12placeholders2_1E)
_ZN41_INTERNAL_c0585fad_4_k_cu_73996773_1666046thrust24THRUST_300001_SM_1000_NS12placeholders2_1E:
	.zero		1
	.type		_ZN41_INTERNAL_c0585fad_4_k_cu_73996773_1666044cuda3std3__45__cpo5beginE,@object
	.size		_ZN41_INTERNAL_c0585fad_4_k_cu_73996773_1666044cuda3std3__45__cpo5beginE,(_ZN41_INTERNAL_c0585fad_4_k_cu_73996773_1666044cuda3std6ranges3__45__cpo5beginE - _ZN41_INTERNAL_c0585fad_4_k_cu_73996773_1666044cuda3std3__45__cpo5beginE)
_ZN41_INTERNAL_c0585fad_4_k_cu_73996773_1666044cuda3std3__45__cpo5beginE:
	.zero		1
	.type		_ZN41_INTERNAL_c0585fad_4_k_cu_73996773_1666044cuda3std6ranges3__45__cpo5beginE,@object
	.size		_ZN41_INTERNAL_c0585fad_4_k_cu_73996773_1666044cuda3std6ranges3__45__cpo5beginE,(_ZN41_INTERNAL_c0585fad_4_k_cu_73996773_1666046thrust24THRUST_300001_SM_1000_NS12placeholders2_5E - _ZN41_INTERNAL_c0585fad_4_k_cu_73996773_1666044cuda3std6ranges3__45__cpo5beginE)
_ZN41_INTERNAL_c0585fad_4_k_cu_73996773_1666044cuda3std6ranges3__45__cpo5beginE:
	.zero		1
	.type		_ZN41_INTERNAL_c0585fad_4_k_cu_73996773_1666046thrust24THRUST_300001_SM_1000_NS12placeholders2_5E,@object
	.size		_ZN41_INTERNAL_c0585fad_4_k_cu_73996773_1666046thrust24THRUST_300001_SM_1000_NS12placeholders2_5E,(_ZN41_INTERNAL_c0585fad_4_k_cu_73996773_1666044cuda3std3__45__cpo6rbeginE - _ZN41_INTERNAL_c0585fad_4_k_cu_73996773_1666046thrust24THRUST_300001_SM_1000_NS12placeholders2_5E)
_ZN41_INTERNAL_c0585fad_4_k_cu_73996773_1666046thrust24THRUST_300001_SM_1000_NS12placeholders2_5E:
	.zero		1
	.type		_ZN41_INTERNAL_c0585fad_4_k_cu_73996773_1666044cuda3std3__45__cpo6rbeginE,@object
	.size		_ZN41_INTERNAL_c0585fad_4_k_cu_73996773_1666044cuda3std3__45__cpo6rbeginE,(_ZN41_INTERNAL_c0585fad_4_k_cu_73996773_1666044cuda3std6ranges3__45__cpo7advanceE - _ZN41_INTERNAL_c0585fad_4_k_cu_73996773_1666044cuda3std3__45__cpo6rbeginE)
_ZN41_INTERNAL_c0585fad_4_k_cu_73996773_1666044cuda3std3__45__cpo6rbeginE:
	.zero		1
	.type		_ZN41_INTERNAL_c0585fad_4_k_cu_73996773_1666044cuda3std6ranges3__45__cpo7advanceE,@object
	.size		_ZN41_INTERNAL_c0585fad_4_k_cu_73996773_1666044cuda3std6ranges3__45__cpo7advanceE,(_ZN41_INTERNAL_c0585fad_4_k_cu_73996773_1666044cuda3std3__47nulloptE - _ZN41_INTERNAL_c0585fad_4_k_cu_73996773_1666044cuda3std6ranges3__45__cpo7advanceE)
_ZN41_INTERNAL_c0585fad_4_k_cu_73996773_1666044cuda3std6ranges3__45__cpo7advanceE:
	.zero		1
	.type		_ZN41_INTERNAL_c0585fad_4_k_cu_73996773_1666044cuda3std3__47nulloptE,@object
	.size		_ZN41_INTERNAL_c0585fad_4_k_cu_73996773_1666044cuda3std3__47nulloptE,(_ZN41_INTERNAL_c0585fad_4_k_cu_73996773_1666044cuda3std6ranges3__45__cpo8distanceE - _ZN41_INTERNAL_c0585fad_4_k_cu_73996773_1666044cuda3std3__47nulloptE)
_ZN41_INTERNAL_c0585fad_4_k_cu_73996773_1666044cuda3std3__47nulloptE:
	.zero		1
	.type		_ZN41_INTERNAL_c0585fad_4_k_cu_73996773_1666044cuda3std6ranges3__45__cpo8distanceE,@object
	.size		_ZN41_INTERNAL_c0585fad_4_k_cu_73996773_1666044cuda3std6ranges3__45__cpo8distanceE,(_ZN41_INTERNAL_c0585fad_4_k_cu_73996773_1666046thrust24THRUST_300001_SM_1000_NS12placeholders3_10E - _ZN41_INTERNAL_c0585fad_4_k_cu_73996773_1666044cuda3std6ranges3__45__cpo8distanceE)
_ZN41_INTERNAL_c0585fad_4_k_cu_73996773_1666044cuda3std6ranges3__45__cpo8distanceE:
	.zero		1
	.type		_ZN41_INTERNAL_c0585fad_4_k_cu_73996773_1666046thrust24THRUST_300001_SM_1000_NS12placeholders3_10E,@object
	.size		_ZN41_INTERNAL_c0585fad_4_k_cu_73996773_1666046thrust24THRUST_300001_SM_1000_NS12placeholders3_10E,(_ZN41_INTERNAL_c0585fad_4_k_cu_73996773_1666044cuda3std3__419piecewise_constructE - _ZN41_INTERNAL_c0585fad_4_k_cu_73996773_1666046thrust24THRUST_300001_SM_1000_NS12placeholders3_10E)
_ZN41_INTERNAL_c0585fad_4_k_cu_73996773_1666046thrust24THRUST_300001_SM_1000_NS12placeholders3_10E:
	.zero		1
	.type		_ZN41_INTERNAL_c0585fad_4_k_cu_73996773_1666044cuda3std3__419piecewise_constructE,@object
	.size		_ZN41_INTERNAL_c0585fad_4_k_cu_73996773_1666044cuda3std3__419piecewise_constructE,(_ZN41_INTERNAL_c0585fad_4_k_cu_73996773_1666044cuda3std6ranges3__45__cpo5cdataE - _ZN41_INTERNAL_c0585fad_4_k_cu_73996773_1666044cuda3std3__419piecewise_constructE)
_ZN41_INTERNAL_c0585fad_4_k_cu_73996773_1666044cuda3std3__419piecewise_constructE:
	.zero		1
	.type		_ZN41_INTERNAL_c0585fad_4_k_cu_73996773_1666044cuda3std6ranges3__45__cpo5cdataE,@object
	.size		_ZN41_INTERNAL_c0585fad_4_k_cu_73996773_1666044cuda3std6ranges3__45__cpo5cdataE,(_ZN41_INTERNAL_c0585fad_4_k_cu_73996773_1666046thrust24THRUST_300001_SM_1000_NS12placeholders2_2E - _ZN41_INTERNAL_c0585fad_4_k_cu_73996773_1666044cuda3std6ranges3__45__cpo5cdataE)
_ZN41_INTERNAL_c0585fad_4_k_cu_73996773_1666044cuda3std6ranges3__45__cpo5cdataE:
	.zero		1
	.type		_ZN41_INTERNAL_c0585fad_4_k_cu_73996773_1666046thrust24THRUST_300001_SM_1000_NS12placeholders2_2E,@object
	.size		_ZN41_INTERNAL_c0585fad_4_k_cu_73996773_1666046thrust24THRUST_300001_SM_1000_NS12placeholders2_2E,(_ZN41_INTERNAL_c0585fad_4_k_cu_73996773_1666044cuda3std3__45__cpo3endE - _ZN41_INTERNAL_c0585fad_4_k_cu_73996773_1666046thrust24THRUST_300001_SM_1000_NS12placeholders2_2E)
_ZN41_INTERNAL_c0585fad_4_k_cu_73996773_1666046thrust24THRUST_300001_SM_1000_NS12placeholders2_2E:
	.zero		1
	.type		_ZN41_INTERNAL_c0585fad_4_k_cu_73996773_1666044cuda3std3__45__cpo3endE,@object
	.size		_ZN41_INTERNAL_c0585fad_4_k_cu_73996773_1666044cuda3std3__45__cpo3endE,(_ZN41_INTERNAL_c0585fad_4_k_cu_73996773_1666044cuda3std6ranges3__45__cpo3endE - _ZN41_INTERNAL_c0585fad_4_k_cu_73996773_1666044cuda3std3__45__cpo3endE)
_ZN41_INTERNAL_c0585fad_4_k_cu_73996773_1666044cuda3std3__45__cpo3endE:
	.zero		1
	.type		_ZN41_INTERNAL_c0585fad_4_k_cu_73996773_1666044cuda3std6ranges3__45__cpo3endE,@object
	.size		_ZN41_INTERNAL_c0585fad_4_k_cu_73996773_1666044cuda3std6ranges3__45__cpo3endE,(_ZN41_INTERNAL_c0585fad_4_k_cu_73996773_1666046thrust24THRUST_300001_SM_1000_NS12placeholders2_6E - _ZN41_INTERNAL_c0585fad_4_k_cu_73996773_1666044cuda3std6ranges3__45__cpo3endE)
_ZN41_INTERNAL_c0585fad_4_k_cu_73996773_1666044cuda3std6ranges3__45__cpo3endE:
	.zero		1
	.type		_ZN41_INTERNAL_c0585fad_4_k_cu_73996773_1666046thrust24THRUST_300001_SM_1000_NS12placeholders2_6E,@object
	.size		_ZN41_INTERNAL_c0585fad_4_k_cu_73996773_1666046thrust24THRUST_300001_SM_1000_NS12placeholders2_6E,(_ZN41_INTERNAL_c0585fad_4_k_cu_73996773_1666044cuda3std3__45__cpo4rendE - _ZN41_INTERNAL_c0585fad_4_k_cu_73996773_1666046thrust24THRUST_300001_SM_1000_NS12placeholders2_6E)
_ZN41_INTERNAL_c0585fad_4_k_cu_73996773_1666046thrust24THRUST_300001_SM_1000_NS12placeholders2_6E:
	.zero		1
	.type		_ZN41_INTERNAL_c0585fad_4_k_cu_73996773_1666044cuda3std3__45__cpo4rendE,@object
	.size		_ZN41_INTERNAL_c0585fad_4_k_cu_73996773_1666044cuda3std3__45__cpo4rendE,(_ZN41_INTERNAL_c0585fad_4_k_cu_73996773_1666044cuda3std6ranges3__45__cpo9iter_swapE - _ZN41_INTERNAL_c0585fad_4_k_cu_73996773_1666044cuda3std3__45__cpo4rendE)
_ZN41_INTERNAL_c0585fad_4_k_cu_73996773_1666044cuda3std3__45__cpo4rendE:
	.zero		1
	.type		_ZN41_INTERNAL_c0585fad_4_k_cu_73996773_1666044cuda3std6ranges3__45__cpo9iter_swapE,@object
	.size		_ZN41_INTERNAL_c0585fad_4_k_cu_73996773_1666044cuda3std6ranges3__45__cpo9iter_swapE,(_ZN41_INTERNAL_c0585fad_4_k_cu_73996773_1666044cuda3std3__48unexpectE - _ZN41_INTERNAL_c0585fad_4_k_cu_73996773_1666044cuda3std6ranges3__45__cpo9iter_swapE)
_ZN41_INTERNAL_c0585fad_4_k_cu_73996773_1666044cuda3std6ranges3__45__cpo9iter_swapE:
	.zero		1
	.type		_ZN41_INTERNAL_c0585fad_4_k_cu_73996773_1666044cuda3std3__48unexpectE,@object
	.size		_ZN41_INTERNAL_c0585fad_4_k_cu_73996773_1666044cuda3std3__48unexpectE,(_ZN41_INTERNAL_c0585fad_4_k_cu_73996773_1666046thrust24THRUST_300001_SM_1000_NS8cuda_cub3parE - _ZN41_INTERNAL_c0585fad_4_k_cu_73996773_1666044cuda3std3__48unexpectE)
_ZN41_INTERNAL_c0585fad_4_k_cu_73996773_1666044cuda3std3__48unexpectE:
	.zero		1
	.type		_ZN41_INTERNAL_c0585fad_4_k_cu_73996773_1666046thrust24THRUST_300001_SM_1000_NS8cuda_cub3parE,@object
	.size		_ZN41_INTERNAL_c0585fad_4_k_cu_73996773_1666046thrust24THRUST_300001_SM_1000_NS8cuda_cub3parE,(_ZN41_INTERNAL_c0585fad_4_k_cu_73996773_1666046thrust24THRUST_300001_SM_1000_NS12placeholders2_4E - _ZN41_INTERNAL_c0585fad_4_k_cu_73996773_1666046thrust24THRUST_300001_SM_1000_NS8cuda_cub3parE)
_ZN41_INTERNAL_c0585fad_4_k_cu_73996773_1666046thrust24THRUST_300001_SM_1000_NS8cuda_cub3parE:
	.zero		1
	.type		_ZN41_INTERNAL_c0585fad_4_k_cu_73996773_1666046thrust24THRUST_300001_SM_1000_NS12placeholders2_4E,@object
	.size		_ZN41_INTERNAL_c0585fad_4_k_cu_73996773_1666046thrust24THRUST_300001_SM_1000_NS12placeholders2_4E,(_ZN41_INTERNAL_c0585fad_4_k_cu_73996773_1666044cuda3std3__45__cpo4cendE - _ZN41_INTERNAL_c0585fad_4_k_cu_73996773_1666046thrust24THRUST_300001_SM_1000_NS12placeholders2_4E)
_ZN41_INTERNAL_c0585fad_4_k_cu_73996773_1666046thrust24THRUST_300001_SM_1000_NS12placeholders2_4E:
	.zero		1
	.type		_ZN41_INTERNAL_c0585fad_4_k_cu_73996773_1666044cuda3std3__45__cpo4cendE,@object
	.size		_ZN41_INTERNAL_c0585fad_4_k_cu_73996773_1666044cuda3std3__45__cpo4cendE,(_ZN41_INTERNAL_c0585fad_4_k_cu_73996773_1666044cuda3std6ranges3__45__cpo4cendE - _ZN41_INTERNAL_c0585fad_4_k_cu_73996773_1666044cuda3std3__45__cpo4cendE)
_ZN41_INTERNAL_c0585fad_4_k_cu_73996773_1666044cuda3std3__45__cpo4cendE:
	.zero		1
	.type		_ZN41_INTERNAL_c0585fad_4_k_cu_73996773_1666044cuda3std6ranges3__45__cpo4cendE,@object
	.size		_ZN41_INTERNAL_c0585fad_4_k_cu_73996773_1666044cuda3std6ranges3__45__cpo4cendE,(_ZN41_INTERNAL_c0585fad_4_k_cu_73996773_1666044cuda3std3__420unreachable_sentinelE - _ZN41_INTERNAL_c0585fad_4_k_cu_73996773_1666044cuda3std6ranges3__45__cpo4cendE)
_ZN41_INTERNAL_c0585fad_4_k_cu_73996773_1666044cuda3std6ranges3__45__cpo4cendE:
	.zero		1
	.type		_ZN41_INTERNAL_c0585fad_4_k_cu_73996773_1666044cuda3std3__420unreachable_sentinelE,@object
	.size		_ZN41_INTERNAL_c0585fad_4_k_cu_73996773_1666044cuda3std3__420unreachable_sentinelE,(_ZN41_INTERNAL_c0585fad_4_k_cu_73996773_1666044cuda3std6ranges3__45__cpo5ssizeE - _ZN41_INTERNAL_c0585fad_4_k_cu_73996773_1666044cuda3std3__420unreachable_sentinelE)
_ZN41_INTERNAL_c0585fad_4_k_cu_73996773_1666044cuda3std3__420unreachable_sentinelE:
	.zero		1
	.type		_ZN41_INTERNAL_c0585fad_4_k_cu_73996773_1666044cuda3std6ranges3__45__cpo5ssizeE,@object
	.size		_ZN41_INTERNAL_c0585fad_4_k_cu_73996773_1666044cuda3std6ranges3__45__cpo5ssizeE,(_ZN41_INTERNAL_c0585fad_4_k_cu_73996773_1666046thrust24THRUST_300001_SM_1000_NS12placeholders2_8E - _ZN41_INTERNAL_c0585fad_4_k_cu_73996773_1666044cuda3std6ranges3__45__cpo5ssizeE)
_ZN41_INTERNAL_c0585fad_4_k_cu_73996773_1666044cuda3std6ranges3__45__cpo5ssizeE:
	.zero		1
	.type		_ZN41_INTERNAL_c0585fad_4_k_cu_73996773_1666046thrust24THRUST_300001_SM_1000_NS12placeholders2_8E,@object
	.size		_ZN41_INTERNAL_c0585fad_4_k_cu_73996773_1666046thrust24THRUST_300001_SM_1000_NS12placeholders2_8E,(_ZN41_INTERNAL_c0585fad_4_k_cu_73996773_1666044cuda3std3__45__cpo5crendE - _ZN41_INTERNAL_c0585fad_4_k_cu_73996773_1666046thrust24THRUST_300001_SM_1000_NS12placeholders2_8E)
_ZN41_INTERNAL_c0585fad_4_k_cu_73996773_1666046thrust24THRUST_300001_SM_1000_NS12placeholders2_8E:
	.zero		1
	.type		_ZN41_INTERNAL_c0585fad_4_k_cu_73996773_1666044cuda3std3__45__cpo5crendE,@object
	.size		_ZN41_INTERNAL_c0585fad_4_k_cu_73996773_1666044cuda3std3__45__cpo5crendE,(_ZN41_INTERNAL_c0585fad_4_k_cu_73996773_1666044cuda3std6ranges3__45__cpo4prevE - _ZN41_INTERNAL_c0585fad_4_k_cu_73996773_1666044cuda3std3__45__cpo5crendE)
_ZN41_INTERNAL_c0585fad_4_k_cu_73996773_1666044cuda3std3__45__cpo5crendE:
	.zero		1
	.type		_ZN41_INTERNAL_c0585fad_4_k_cu_73996773_1666044cuda3std6ranges3__45__cpo4prevE,@object
	.size		_ZN41_INTERNAL_c0585fad_4_k_cu_73996773_1666044cuda3std6ranges3__45__cpo4prevE,(_ZN41_INTERNAL_c0585fad_4_k_cu_73996773_1666044cuda3std6ranges3__45__cpo9iter_moveE - _ZN41_INTERNAL_c0585fad_4_k_cu_73996773_1666044cuda3std6ranges3__45__cpo4prevE)
_ZN41_INTERNAL_c0585fad_4_k_cu_73996773_1666044cuda3std6ranges3__45__cpo4prevE:
	.zero		1
	.type		_ZN41_INTERNAL_c0585fad_4_k_cu_73996773_1666044cuda3std6ranges3__45__cpo9iter_moveE,@object
	.size		_ZN41_INTERNAL_c0585fad_4_k_cu_73996773_1666044cuda3std6ranges3__45__cpo9iter_moveE,(_ZN41_INTERNAL_c0585fad_4_k_cu_73996773_1666046thrust24THRUST_300001_SM_1000_NS6system6detail10sequential3seqE - _ZN41_INTERNAL_c0585fad_4_k_cu_73996773_1666044cuda3std6ranges3__45__cpo9iter_moveE)
_ZN41_INTERNAL_c0585fad_4_k_cu_73996773_1666044cuda3std6ranges3__45__cpo9iter_moveE:
	.zero		1
	.type		_ZN41_INTERNAL_c0585fad_4_k_cu_73996773_1666046thrust24THRUST_300001_SM_1000_NS6system6detail10sequential3seqE,@object
	.size		_ZN41_INTERNAL_c0585fad_4_k_cu_73996773_1666046thrust24THRUST_300001_SM_1000_NS6system6detail10sequential3seqE,(.L_31 - _ZN41_INTERNAL_c0585fad_4_k_cu_73996773_1666046thrust24THRUST_300001_SM_1000_NS6system6detail10sequential3seqE)
_ZN41_INTERNAL_c0585fad_4_k_cu_73996773_1666046thrust24THRUST_300001_SM_1000_NS6system6detail10sequential3seqE:
	.zero		1
.L_31:


//--------------------- .nv.constant0._ZN3cub18CUB_300001_SM_10006detail11EmptyKernelIvEEvv --------------------------
	.section	.nv.constant0._ZN3cub18CUB_300001_SM_10006detail11EmptyKernelIvEEvv,"a",@progbits
	.sectionflags	@""
	.align	4
.nv.constant0._ZN3cub18CUB_300001_SM_10006detail11EmptyKernelIvEEvv:
	.zero		896


//--------------------- SYMBOLS --------------------------

	.type		.nv.reservedSmem.offset0,@object
	.size		.nv.reservedSmem.offset0,0x4
